//
// Generated by NVIDIA NVVM Compiler
//
// Compiler Build ID: CL-36424714
// Cuda compilation tools, release 13.0, V13.0.88
// Based on NVVM 20.0.0
//

.version 9.0
.target sm_100
.address_size 64

	// .globl	backprop
// _ZZ8backpropE10input_node has been demoted
// _ZZ8backpropE13weight_matrix has been demoted

.visible .entry backprop(
	.param .u64 .ptr .align 1 backprop_param_0,
	.param .u64 .ptr .align 1 backprop_param_1,
	.param .u64 .ptr .align 1 backprop_param_2,
	.param .u64 .ptr .align 1 backprop_param_3,
	.param .u32 backprop_param_4,
	.param .u32 backprop_param_5
)
{
	.reg .pred 	%p<7>;
	.reg .b32 	%r<30>;
	.reg .b32 	%f<20>;
	.reg .b64 	%rd<13>;
	// demoted variable
	.shared .align 4 .b8 _ZZ8backpropE10input_node[64];
	// demoted variable
	.shared .align 4 .b8 _ZZ8backpropE13weight_matrix[1024];
	ld.param.u64 	%rd2, [backprop_param_0];
	ld.param.u64 	%rd3, [backprop_param_2];
	ld.param.u64 	%rd4, [backprop_param_3];
	ld.param.u32 	%r8, [backprop_param_5];
	mov.u32 	%r1, %ctaid.y;
	mov.u32 	%r2, %tid.x;
	mov.u32 	%r3, %tid.y;
	setp.ne.s32 	%p1, %r2, 0;
	shl.b32 	%r9, %r3, 2;
	mov.u32 	%r10, _ZZ8backpropE10input_node;
	add.s32 	%r4, %r10, %r9;
	@%p1 bra 	$L__BB0_2;
	shl.b32 	%r11, %r1, 4;
	cvta.to.global.u64 	%rd5, %rd2;
	add.s32 	%r12, %r3, %r11;
	mul.wide.u32 	%rd6, %r12, 4;
	add.s64 	%rd7, %rd5, %rd6;
	ld.global.f32 	%f1, [%rd7+4];
	st.shared.f32 	[%r4], %f1;
$L__BB0_2:
	bar.sync 	0;
	add.s32 	%r13, %r2, %r8;
	mad.lo.s32 	%r14, %r3, %r8, %r3;
	add.s32 	%r15, %r13, %r14;
	mad.lo.s32 	%r16, %r1, %r8, %r1;
	shl.b32 	%r17, %r16, 4;
	add.s32 	%r18, %r15, %r17;
	add.s32 	%r19, %r18, 2;
	cvta.to.global.u64 	%rd8, %rd3;
	mul.wide.s32 	%rd9, %r19, 4;
	add.s64 	%rd1, %rd8, %rd9;
	ld.global.f32 	%f2, [%rd1];
	shl.b32 	%r20, %r3, 6;
	mov.u32 	%r21, _ZZ8backpropE13weight_matrix;
	add.s32 	%r5, %r21, %r20;
	shl.b32 	%r22, %r2, 2;
	add.s32 	%r6, %r5, %r22;
	st.shared.f32 	[%r6], %f2;
	bar.sync 	0;
	ld.shared.f32 	%f3, [%r6];
	ld.shared.f32 	%f4, [%r4];
	mul.f32 	%f5, %f3, %f4;
	st.shared.f32 	[%r6], %f5;
	bar.sync 	0;
	add.s32 	%r23, %r21, %r22;
	and.b32  	%r24, %r3, 1;
	setp.eq.b32 	%p2, %r24, 1;
	add.s32 	%r7, %r23, %r20;
	@%p2 bra 	$L__BB0_4;
	ld.shared.f32 	%f6, [%r6];
	ld.shared.f32 	%f7, [%r7+64];
	add.f32 	%f8, %f6, %f7;
	st.shared.f32 	[%r6], %f8;
$L__BB0_4:
	bar.sync 	0;
	and.b32  	%r25, %r3, 3;
	setp.ne.s32 	%p3, %r25, 0;
	@%p3 bra 	$L__BB0_6;
	ld.shared.f32 	%f9, [%r6];
	ld.shared.f32 	%f10, [%r7+128];
	add.f32 	%f11, %f9, %f10;
	st.shared.f32 	[%r6], %f11;
$L__BB0_6:
	bar.sync 	0;
	and.b32  	%r26, %r3, 7;
	setp.ne.s32 	%p4, %r26, 0;
	@%p4 bra 	$L__BB0_8;
	ld.shared.f32 	%f12, [%r6];
	ld.shared.f32 	%f13, [%r7+256];
	add.f32 	%f14, %f12, %f13;
	st.shared.f32 	[%r6], %f14;
$L__BB0_8:
	bar.sync 	0;
	and.b32  	%r27, %r3, 15;
	setp.ne.s32 	%p5, %r27, 0;
	@%p5 bra 	$L__BB0_10;
	ld.shared.f32 	%f15, [%r6];
	ld.shared.f32 	%f16, [%r7+512];
	add.f32 	%f17, %f15, %f16;
	st.shared.f32 	[%r6], %f17;
$L__BB0_10:
	setp.ne.s32 	%p6, %r2, 0;
	bar.sync 	0;
	ld.shared.f32 	%f18, [%r6];
	st.global.f32 	[%rd1], %f18;
	bar.sync 	0;
	@%p6 bra 	$L__BB0_12;
	mad.lo.s32 	%r28, %r3, -60, %r5;
	ld.shared.f32 	%f19, [%r28];
	mad.lo.s32 	%r29, %r8, %r1, %r3;
	cvta.to.global.u64 	%rd10, %rd4;
	mul.wide.s32 	%rd11, %r29, 4;
	add.s64 	%rd12, %rd10, %rd11;
	st.global.f32 	[%rd12], %f19;
$L__BB0_12:
	ret;

}


// ===== COMPILED SASS (sm_100) =====

	.target	sm_100

	.elftype	@"ET_EXEC"


//--------------------- .note.nv.tkinfo           --------------------------
	.section	.note.nv.tkinfo,"",@"SHT_NOTE"
	.sectionflags	@"SHF_NOTE_NV_TKINFO"
	.tkinfo
        /*0018*/ 	.word	0x00000002
        /*0030*/ 	.string	""
        /*0030*/ 	.string	"ptxas"
        /*0030*/ 	.string	"Cuda compilation tools, release 13.0, V13.0.88"
        /*0030*/ 	.string	"Build cuda_13.0.r13.0/compiler.36424714_0"
        /*0030*/ 	.string	"-arch sm_100 -m 64 "



//--------------------- .note.nv.cuinfo           --------------------------
	.section	.note.nv.cuinfo,"",@"SHT_NOTE"
	.sectionflags	@"SHF_NOTE_NV_CUINFO"
        /*0018*/ 	.short	0x0002
        /*001a*/ 	.short	0x0064
        /*001c*/ 	.short	0x0082
	.zero		2


//--------------------- .nv.info                  --------------------------
	.section	.nv.info,"",@"SHT_CUDA_INFO"
	.align	4


	//----- nvinfo : EIATTR_REGCOUNT
	.align		4
        /*0000*/ 	.byte	0x04, 0x2f
        /*0002*/ 	.short	(.L_1 - .L_0)
	.align		4
.L_0:
        /*0004*/ 	.word	index@(backprop)
        /*0008*/ 	.word	0x00000010


	//----- nvinfo : EIATTR_FRAME_SIZE
	.align		4
.L_1:
        /*000c*/ 	.byte	0x04, 0x11
        /*000e*/ 	.short	(.L_3 - .L_2)
	.align		4
.L_2:
        /*0010*/ 	.word	index@(backprop)
        /*0014*/ 	.word	0x00000000


	//----- nvinfo : EIATTR_MIN_STACK_SIZE
	.align		4
.L_3:
        /*0018*/ 	.byte	0x04, 0x12
        /*001a*/ 	.short	(.L_5 - .L_4)
	.align		4
.L_4:
        /*001c*/ 	.word	index@(backprop)
        /*0020*/ 	.word	0x00000000
.L_5:


//--------------------- .nv.compat                --------------------------
	.section	.nv.compat,"",@"SHT_CUDA_COMPAT_INFO"
	.align	4
        /*0000*/ 	.byte	0x02, 0x09, 0x00, 0x00, 0x02, 0x02, 0x01, 0x00, 0x02, 0x05, 0x05, 0x00, 0x03, 0x07, 0x01, 0x01
        /*0010*/ 	.byte	0x02, 0x03, 0x00, 0x00, 0x02, 0x06, 0x01, 0x00, 0x04, 0x0b, 0x08, 0x00, 0x09, 0x00, 0x00, 0x00
        /*0020*/ 	.byte	0x00, 0x00, 0x00, 0x00


//--------------------- .nv.info.backprop         --------------------------
	.section	.nv.info.backprop,"",@"SHT_CUDA_INFO"
	.sectionflags	@""
	.align	4


	//----- nvinfo : EIATTR_CUDA_API_VERSION
	.align		4
        /*0000*/ 	.byte	0x04, 0x37
        /*0002*/ 	.short	(.L_7 - .L_6)
.L_6:
        /*0004*/ 	.word	0x00000082


	//----- nvinfo : EIATTR_KPARAM_INFO
	.align		4
.L_7:
        /*0008*/ 	.byte	0x04, 0x17
        /*000a*/ 	.short	(.L_9 - .L_8)
.L_8:
        /*000c*/ 	.word	0x00000000
        /*0010*/ 	.short	0x0005
        /*0012*/ 	.short	0x0024
        /*0014*/ 	.byte	0x00, 0xf0, 0x11, 0x00


	//----- nvinfo : EIATTR_KPARAM_INFO
	.align		4
.L_9:
        /*0018*/ 	.byte	0x04, 0x17
        /*001a*/ 	.short	(.L_11 - .L_10)
.L_10:
        /*001c*/ 	.word	0x00000000
        /*0020*/ 	.short	0x0004
        /*0022*/ 	.short	0x0020
        /*0024*/ 	.byte	0x00, 0xf0, 0x11, 0x00


	//----- nvinfo : EIATTR_KPARAM_INFO
	.align		4
.L_11:
        /*0028*/ 	.byte	0x04, 0x17
        /*002a*/ 	.short	(.L_13 - .L_12)
.L_12:
        /*002c*/ 	.word	0x00000000
        /*0030*/ 	.short	0x0003
        /*0032*/ 	.short	0x0018
        /*0034*/ 	.byte	0x00, 0xf5, 0x21, 0x00


	//----- nvinfo : EIATTR_KPARAM_INFO
	.align		4
.L_13:
        /*0038*/ 	.byte	0x04, 0x17
        /*003a*/ 	.short	(.L_15 - .L_14)
.L_14:
        /*003c*/ 	.word	0x00000000
        /*0040*/ 	.short	0x0002
        /*0042*/ 	.short	0x0010
        /*0044*/ 	.byte	0x00, 0xf5, 0x21, 0x00


	//----- nvinfo : EIATTR_KPARAM_INFO
	.align		4
.L_15:
        /*0048*/ 	.byte	0x04, 0x17
        /*004a*/ 	.short	(.L_17 - .L_16)
.L_16:
        /*004c*/ 	.word	0x00000000
        /*0050*/ 	.short	0x0001
        /*0052*/ 	.short	0x0008
        /*0054*/ 	.byte	0x00, 0xf5, 0x21, 0x00


	//----- nvinfo : EIATTR_KPARAM_INFO
	.align		4
.L_17:
        /*0058*/ 	.byte	0x04, 0x17
        /*005a*/ 	.short	(.L_19 - .L_18)
.L_18:
        /*005c*/ 	.word	0x00000000
        /*0060*/ 	.short	0x0000
        /*0062*/ 	.short	0x0000
        /*0064*/ 	.byte	0x00, 0xf5, 0x21, 0x00


	//----- nvinfo : EIATTR_SPARSE_MMA_MASK
	.align		4
.L_19:
        /*0068*/ 	.byte	0x03, 0x50
        /*006a*/ 	.short	0x0000


	//----- nvinfo : EIATTR_MAXREG_COUNT
	.align		4
        /*006c*/ 	.byte	0x03, 0x1b
        /*006e*/ 	.short	0x00ff


	//----- nvinfo : EIATTR_NUM_BARRIERS
	.align		4
        /*0070*/ 	.byte	0x02, 0x4c
        /*0072*/ 	.byte	0x01
	.zero		1


	//----- nvinfo : EIATTR_MERCURY_ISA_VERSION
	.align		4
        /*0074*/ 	.byte	0x03, 0x5f
        /*0076*/ 	.short	0x0101


	//----- nvinfo : EIATTR_VRC_CTA_INIT_COUNT
	.align		4
        /*0078*/ 	.byte	0x02, 0x4a
	.zero		1
	.zero		1


	//----- nvinfo : EIATTR_EXIT_INSTR_OFFSETS
	.align		4
        /*007c*/ 	.byte	0x04, 0x1c
        /*007e*/ 	.short	(.L_21 - .L_20)


	//   ....[0]....
.L_20:
        /*0080*/ 	.word	0x00000420


	//   ....[1]....
        /*0084*/ 	.word	0x00000490


	//----- nvinfo : EIATTR_CBANK_PARAM_SIZE
	.align		4
.L_21:
        /*0088*/ 	.byte	0x03, 0x19
        /*008a*/ 	.short	0x0028


	//----- nvinfo : EIATTR_PARAM_CBANK
	.align		4
        /*008c*/ 	.byte	0x04, 0x0a
        /*008e*/ 	.short	(.L_23 - .L_22)
	.align		4
.L_22:
        /*0090*/ 	.word	index@(.nv.constant0.backprop)
        /*0094*/ 	.short	0x0380
        /*0096*/ 	.short	0x0028


	//----- nvinfo : EIATTR_SW_WAR
	.align		4
.L_23:
        /*0098*/ 	.byte	0x04, 0x36
        /*009a*/ 	.short	(.L_25 - .L_24)
.L_24:
        /*009c*/ 	.word	0x00000008
.L_25:


//--------------------- .nv.callgraph             --------------------------
	.section	.nv.callgraph,"",@"SHT_CUDA_CALLGRAPH"
	.align	4
	.sectionentsize	8
	.align		4
        /*0000*/ 	.word	0x00000000
	.align		4
        /*0004*/ 	.word	0xffffffff
	.align		4
        /*0008*/ 	.word	0x00000000
	.align		4
        /*000c*/ 	.word	0xfffffffe
	.align		4
        /*0010*/ 	.word	0x00000000
	.align		4
        /*0014*/ 	.word	0xfffffffd
	.align		4
        /*0018*/ 	.word	0x00000000
	.align		4
        /*001c*/ 	.word	0xfffffffc


//--------------------- .text.backprop            --------------------------
	.section	.text.backprop,"ax",@progbits
	.align	128
        .global         backprop
        .type           backprop,@function
        .size           backprop,(.L_x_1 - backprop)
        .other          backprop,@"STO_CUDA_ENTRY STV_DEFAULT"
backprop:
.text.backprop:
[----:B------:R-:W-:Y:S01]  /*0000*/  LDC R1, c[0x0][0x37c] ;  /* 0x0000df00ff017b82 */ /* 0x000fe20000000800 */
[----:B------:R-:W0:Y:S01]  /*0010*/  S2R R12, SR_TID.X ;  /* 0x00000000000c7919 */ /* 0x000e220000002100 */
[----:B------:R-:W1:Y:S06]  /*0020*/  LDCU.64 UR8, c[0x0][0x358] ;  /* 0x00006b00ff0877ac */ /* 0x000e6c0008000a00 */
[----:B------:R-:W2:Y:S01]  /*0030*/  LDC R2, c[0x0][0x3a4] ;  /* 0x0000e900ff027b82 */ /* 0x000ea20000000800 */
[----:B------:R-:W3:Y:S01]  /*0040*/  S2R R0, SR_TID.Y ;  /* 0x0000000000007919 */ /* 0x000ee20000002200 */
[----:B------:R-:W3:Y:S01]  /*0050*/  S2R R3, SR_CTAID.Y ;  /* 0x0000000000037919 */ /* 0x000ee20000002600 */
[----:B0-----:R-:W-:-:S13]  /*0060*/  ISETP.NE.AND P0, PT, R12, RZ, PT ;  /* 0x000000ff0c00720c */ /* 0x001fda0003f05270 */
[----:B------:R-:W0:Y:S01]  /*0070*/  @!P0 LDC.64 R4, c[0x0][0x380] ;  /* 0x0000e000ff048b82 */ /* 0x000e220000000a00 */
[----:B---3--:R-:W-:-:S05]  /*0080*/  @!P0 LEA R7, R3, R0, 0x4 ;  /* 0x0000000003078211 */ /* 0x008fca00078e20ff */
[----:B0-----:R-:W-:Y:S02]  /*0090*/  @!P0 IMAD.WIDE.U32 R4, R7, 0x4, R4 ;  /* 0x0000000407048825 */ /* 0x001fe400078e0004 */
[----:B------:R-:W0:Y:S03]  /*00a0*/  S2UR UR5, SR_CgaCtaId ;  /* 0x00000000000579c3 */ /* 0x000e260000008800 */
[----:B-1----:R1:W3:Y:S01]  /*00b0*/  @!P0 LDG.E R9, desc[UR8][R4.64+0x4] ;  /* 0x0000040804098981 */ /* 0x0022e2000c1e1900 */
[-C--:B--2---:R-:W-:Y:S01]  /*00c0*/  IMAD R11, R0, R2.reuse, R0 ;  /* 0x00000002000b7224 */ /* 0x084fe200078e0200 */
[----:B------:R-:W-:Y:S01]  /*00d0*/  UMOV UR4, 0x400 ;  /* 0x0000040000047882 */ /* 0x000fe20000000000 */
[-C--:B------:R-:W-:Y:S02]  /*00e0*/  IMAD R8, R3, R2.reuse, R3 ;  /* 0x0000000203087224 */ /* 0x080fe400078e0203 */
[----:B------:R-:W1:Y:S01]  /*00f0*/  LDC.64 R6, c[0x0][0x390] ;  /* 0x0000e400ff067b82 */ /* 0x000e620000000a00 */
[----:B------:R-:W-:-:S04]  /*0100*/  IADD3 R11, PT, PT, R11, R2, R12 ;  /* 0x000000020b0b7210 */ /* 0x000fc80007ffe00c */
[----:B------:R-:W-:-:S04]  /*0110*/  LEA R8, R8, R11, 0x4 ;  /* 0x0000000b08087211 */ /* 0x000fc800078e20ff */
[----:B------:R-:W-:Y:S01]  /*0120*/  IADD3 R11, PT, PT, R8, 0x2, RZ ;  /* 0x00000002080b7810 */ /* 0x000fe20007ffe0ff */
[----:B0-----:R-:W-:-:S06]  /*0130*/  ULEA UR6, UR5, UR4, 0x18 ;  /* 0x0000000405067291 */ /* 0x001fcc000f8ec0ff */
[----:B------:R-:W-:Y:S01]  /*0140*/  LEA R8, R0, UR6, 0x2 ;  /* 0x0000000600087c11 */ /* 0x000fe2000f8e10ff */
[----:B-1----:R-:W-:-:S04]  /*0150*/  IMAD.WIDE R4, R11, 0x4, R6 ;  /* 0x000000040b047825 */ /* 0x002fc800078e0206 */
[----:B---3--:R0:W-:Y:S01]  /*0160*/  @!P0 STS [R8], R9 ;  /* 0x0000000908008388 */ /* 0x0081e20000000800 */
[----:B------:R-:W-:Y:S06]  /*0170*/  BAR.SYNC.DEFER_BLOCKING 0x0 ;  /* 0x0000000000007b1d */ /* 0x000fec0000010000 */
[----:B------:R-:W2:Y:S01]  /*0180*/  LDG.E R6, desc[UR8][R4.64] ;  /* 0x0000000804067981 */ /* 0x000ea2000c1e1900 */
[----:B------:R-:W-:Y:S01]  /*0190*/  UIADD3 UR4, UPT, UPT, UR4, 0x40, URZ ;  /* 0x0000004004047890 */ /* 0x000fe2000fffe0ff */
[C---:B0-----:R-:W-:Y:S02]  /*01a0*/  LOP3.LUT R9, R0.reuse, 0x1, RZ, 0xc0, !PT ;  /* 0x0000000100097812 */ /* 0x041fe400078ec0ff */
[----:B------:R-:W-:Y:S01]  /*01b0*/  LOP3.LUT P2, RZ, R0, 0x3, RZ, 0xc0, !PT ;  /* 0x0000000300ff7812 */ /* 0x000fe2000784c0ff */
[----:B------:R-:W-:Y:S01]  /*01c0*/  ULEA UR4, UR5, UR4, 0x18 ;  /* 0x0000000405047291 */ /* 0x000fe2000f8ec0ff */
[----:B------:R-:W-:-:S05]  /*01d0*/  ISETP.NE.U32.AND P1, PT, R9, 0x1, PT ;  /* 0x000000010900780c */ /* 0x000fca0003f25070 */
[----:B------:R-:W-:Y:S02]  /*01e0*/  LEA R7, R0, UR4, 0x6 ;  /* 0x0000000400077c11 */ /* 0x000fe4000f8e30ff */
[C---:B------:R-:W-:Y:S02]  /*01f0*/  LEA R9, R12.reuse, UR4, 0x2 ;  /* 0x000000040c097c11 */ /* 0x040fe4000f8e10ff */
[----:B------:R-:W-:Y:S02]  /*0200*/  LEA R11, R12, R7, 0x2 ;  /* 0x000000070c0b7211 */ /* 0x000fe400078e10ff */
[----:B------:R-:W-:-:S03]  /*0210*/  LEA R9, R0, R9, 0x6 ;  /* 0x0000000900097211 */ /* 0x000fc600078e30ff */
[----:B--2---:R-:W-:Y:S01]  /*0220*/  STS [R11], R6 ;  /* 0x000000060b007388 */ /* 0x004fe20000000800 */
[----:B------:R-:W-:Y:S06]  /*0230*/  BAR.SYNC.DEFER_BLOCKING 0x0 ;  /* 0x0000000000007b1d */ /* 0x000fec0000010000 */
[----:B------:R-:W-:Y:S04]  /*0240*/  LDS R13, [R8] ;  /* 0x00000000080d7984 */ /* 0x000fe80000000800 */
[----:B------:R-:W0:Y:S02]  /*0250*/  LDS R10, [R11] ;  /* 0x000000000b0a7984 */ /* 0x000e240000000800 */
[----:B0-----:R-:W-:-:S05]  /*0260*/  FMUL R10, R10, R13 ;  /* 0x0000000d0a0a7220 */ /* 0x001fca0000400000 */
[----:B------:R-:W-:Y:S01]  /*0270*/  STS [R11], R10 ;  /* 0x0000000a0b007388 */ /* 0x000fe20000000800 */
[----:B------:R-:W-:Y:S06]  /*0280*/  BAR.SYNC.DEFER_BLOCKING 0x0 ;  /* 0x0000000000007b1d */ /* 0x000fec0000010000 */
[----:B------:R-:W-:Y:S04]  /*0290*/  @P1 LDS R6, [R11] ;  /* 0x000000000b061984 */ /* 0x000fe80000000800 */
[----:B------:R-:W0:Y:S02]  /*02a0*/  @P1 LDS R13, [R9+0x40] ;  /* 0x00004000090d1984 */ /* 0x000e240000000800 */
[----:B0-----:R-:W-:-:S05]  /*02b0*/  @P1 FADD R6, R6, R13 ;  /* 0x0000000d06061221 */ /* 0x001fca0000000000 */
[----:B------:R-:W-:Y:S01]  /*02c0*/  @P1 STS [R11], R6 ;  /* 0x000000060b001388 */ /* 0x000fe20000000800 */
[----:B------:R-:W-:Y:S01]  /*02d0*/  BAR.SYNC.DEFER_BLOCKING 0x0 ;  /* 0x0000000000007b1d */ /* 0x000fe20000010000 */
[----:B------:R-:W-:-:S05]  /*02e0*/  LOP3.LUT P1, RZ, R0, 0x7, RZ, 0xc0, !PT ;  /* 0x0000000700ff7812 */ /* 0x000fca000782c0ff */
[----:B------:R-:W-:Y:S04]  /*02f0*/  @!P2 LDS R8, [R11] ;  /* 0x000000000b08a984 */ /* 0x000fe80000000800 */
[----:B------:R-:W0:Y:S02]  /*0300*/  @!P2 LDS R13, [R9+0x80] ;  /* 0x00008000090da984 */ /* 0x000e240000000800 */
[----:B0-----:R-:W-:-:S05]  /*0310*/  @!P2 FADD R8, R8, R13 ;  /* 0x0000000d0808a221 */ /* 0x001fca0000000000 */
[----:B------:R-:W-:Y:S01]  /*0320*/  @!P2 STS [R11], R8 ;  /* 0x000000080b00a388 */ /* 0x000fe20000000800 */
[----:B------:R-:W-:Y:S01]  /*0330*/  BAR.SYNC.DEFER_BLOCKING 0x0 ;  /* 0x0000000000007b1d */ /* 0x000fe20000010000 */
[----:B------:R-:W-:-:S05]  /*0340*/  LOP3.LUT P2, RZ, R0, 0xf, RZ, 0xc0, !PT ;  /* 0x0000000f00ff7812 */ /* 0x000fca000784c0ff */
[----:B------:R-:W-:Y:S04]  /*0350*/  @!P1 LDS R10, [R11] ;  /* 0x000000000b0a9984 */ /* 0x000fe80000000800 */
[----:B------:R-:W0:Y:S02]  /*0360*/  @!P1 LDS R13, [R9+0x100] ;  /* 0x00010000090d9984 */ /* 0x000e240000000800 */
[----:B0-----:R-:W-:-:S05]  /*0370*/  @!P1 FADD R10, R10, R13 ;  /* 0x0000000d0a0a9221 */ /* 0x001fca0000000000 */
[----:B------:R-:W-:Y:S01]  /*0380*/  @!P1 STS [R11], R10 ;  /* 0x0000000a0b009388 */ /* 0x000fe20000000800 */
[----:B------:R-:W-:Y:S06]  /*0390*/  BAR.SYNC.DEFER_BLOCKING 0x0 ;  /* 0x0000000000007b1d */ /* 0x000fec0000010000 */
[----:B------:R-:W-:Y:S04]  /*03a0*/  @!P2 LDS R13, [R9+0x200] ;  /* 0x00020000090da984 */ /* 0x000fe80000000800 */
[----:B------:R-:W0:Y:S02]  /*03b0*/  @!P2 LDS R6, [R11] ;  /* 0x000000000b06a984 */ /* 0x000e240000000800 */
[----:B0-----:R-:W-:-:S05]  /*03c0*/  @!P2 FADD R6, R6, R13 ;  /* 0x0000000d0606a221 */ /* 0x001fca0000000000 */
[----:B------:R-:W-:Y:S01]  /*03d0*/  @!P2 STS [R11], R6 ;  /* 0x000000060b00a388 */ /* 0x000fe20000000800 */
[----:B------:R-:W-:Y:S06]  /*03e0*/  BAR.SYNC.DEFER_BLOCKING 0x0 ;  /* 0x0000000000007b1d */ /* 0x000fec0000010000 */
[----:B------:R-:W0:Y:S04]  /*03f0*/  LDS R13, [R11] ;  /* 0x000000000b0d7984 */ /* 0x000e280000000800 */
[----:B0-----:R0:W-:Y:S01]  /*0400*/  STG.E desc[UR8][R4.64], R13 ;  /* 0x0000000d04007986 */ /* 0x0011e2000c101908 */
[----:B------:R-:W-:Y:S06]  /*0410*/  BAR.SYNC.DEFER_BLOCKING 0x0 ;  /* 0x0000000000007b1d */ /* 0x000fec0000010000 */
[----:B------:R-:W-:Y:S05]  /*0420*/  @P0 EXIT ;  /* 0x000000000000094d */ /* 0x000fea0003800000 */
[----:B------:R-:W-:Y:S01]  /*0430*/  IMAD R7, R0, -0x3c, R7 ;  /* 0xffffffc400077824 */ /* 0x000fe200078e0207 */
[----:B0-----:R-:W0:Y:S01]  /*0440*/  LDC.64 R4, c[0x0][0x398] ;  /* 0x0000e600ff047b82 */ /* 0x001e220000000a00 */
[----:B------:R-:W-:-:S04]  /*0450*/  IMAD R3, R3, R2, R0 ;  /* 0x0000000203037224 */ /* 0x000fc800078e0200 */
[----:B------:R-:W1:Y:S01]  /*0460*/  LDS R7, [R7] ;  /* 0x0000000007077984 */ /* 0x000e620000000800 */
[----:B0-----:R-:W-:-:S05]  /*0470*/  IMAD.WIDE R2, R3, 0x4, R4 ;  /* 0x0000000403027825 */ /* 0x001fca00078e0204 */
[----:B-1----:R-:W-:Y:S01]  /*0480*/  STG.E desc[UR8][R2.64], R7 ;  /* 0x0000000702007986 */ /* 0x002fe2000c101908 */
[----:B------:R-:W-:Y:S05]  /*0490*/  EXIT ;  /* 0x000000000000794d */ /* 0x000fea0003800000 */
.L_x_0:
[----:B------:R-:W-:-:S00]  /*04a0*/  BRA `(.L_x_0) ;  /* 0xfffffffc00fc7947 */ /* 0x000fc0000383ffff */
[----:B------:R-:W-:-:S00]  /*04b0*/  NOP ;  /* 0x0000000000007918 */ /* 0x000fc00000000000 */
        /* <DEDUP_REMOVED lines=12> */
.L_x_1:


//--------------------- .nv.shared.backprop       --------------------------
	.section	.nv.shared.backprop,"aw",@nobits
	.sectionflags	@""
	.align	4
.nv.shared.backprop:
	.zero		2112


//--------------------- .nv.shared.reserved.0     --------------------------
	.section	.nv.shared.reserved.0,"aw",@nobits
	.weak		__nv_reservedSMEM_offset_0_alias
	.size		__nv_reservedSMEM_offset_0_alias, 0, 64
	.other		__nv_reservedSMEM_offset_0_alias,@"STO_CUDA_RESERVED_SHARED STV_DEFAULT"
__nv_reservedSMEM_offset_0_alias:
	.zero		0
	.zero		64


//--------------------- .nv.constant0.backprop    --------------------------
	.section	.nv.constant0.backprop,"a",@progbits
	.sectionflags	@""
	.align	4
.nv.constant0.backprop:
	.zero		936


//--------------------- SYMBOLS --------------------------

	.type		.nv.reservedSmem.offset0,@object
	.size		.nv.reservedSmem.offset0,0x4
	.type		.nv.reservedSmem.cap,@object
	.size		.nv.reservedSmem.cap,0x4
